//
// Generated by NVIDIA NVVM Compiler
//
// Compiler Build ID: CL-36424714
// Cuda compilation tools, release 13.0, V13.0.88
// Based on NVVM 20.0.0
//

.version 9.0
.target sm_100
.address_size 64

	// .globl	_Z12saxpy_kernelifPfS_S_

.visible .entry _Z12saxpy_kernelifPfS_S_(
	.param .u32 _Z12saxpy_kernelifPfS_S__param_0,
	.param .f32 _Z12saxpy_kernelifPfS_S__param_1,
	.param .u64 .ptr .align 1 _Z12saxpy_kernelifPfS_S__param_2,
	.param .u64 .ptr .align 1 _Z12saxpy_kernelifPfS_S__param_3,
	.param .u64 .ptr .align 1 _Z12saxpy_kernelifPfS_S__param_4
)
{
	.reg .pred 	%p<2>;
	.reg .b32 	%r<6>;
	.reg .b32 	%f<5>;
	.reg .b64 	%rd<11>;

	ld.param.u32 	%r2, [_Z12saxpy_kernelifPfS_S__param_0];
	ld.param.f32 	%f1, [_Z12saxpy_kernelifPfS_S__param_1];
	ld.param.u64 	%rd1, [_Z12saxpy_kernelifPfS_S__param_2];
	ld.param.u64 	%rd2, [_Z12saxpy_kernelifPfS_S__param_3];
	ld.param.u64 	%rd3, [_Z12saxpy_kernelifPfS_S__param_4];
	mov.u32 	%r3, %ctaid.x;
	mov.u32 	%r4, %ntid.x;
	mov.u32 	%r5, %tid.x;
	mad.lo.s32 	%r1, %r3, %r4, %r5;
	setp.ge.s32 	%p1, %r1, %r2;
	@%p1 bra 	$L__BB0_2;
	cvta.to.global.u64 	%rd4, %rd1;
	cvta.to.global.u64 	%rd5, %rd2;
	cvta.to.global.u64 	%rd6, %rd3;
	mul.wide.s32 	%rd7, %r1, 4;
	add.s64 	%rd8, %rd4, %rd7;
	ld.global.f32 	%f2, [%rd8];
	add.s64 	%rd9, %rd5, %rd7;
	ld.global.f32 	%f3, [%rd9];
	fma.rn.f32 	%f4, %f1, %f2, %f3;
	add.s64 	%rd10, %rd6, %rd7;
	st.global.f32 	[%rd10], %f4;
$L__BB0_2:
	ret;

}


// ===== COMPILED SASS (sm_100) =====

	.target	sm_100

	.elftype	@"ET_EXEC"


//--------------------- .note.nv.tkinfo           --------------------------
	.section	.note.nv.tkinfo,"",@"SHT_NOTE"
	.sectionflags	@"SHF_NOTE_NV_TKINFO"
	.tkinfo
        /*0018*/ 	.word	0x00000002
        /*0030*/ 	.string	""
        /*0030*/ 	.string	"ptxas"
        /*0030*/ 	.string	"Cuda compilation tools, release 13.0, V13.0.88"
        /*0030*/ 	.string	"Build cuda_13.0.r13.0/compiler.36424714_0"
        /*0030*/ 	.string	"-arch sm_100 -m 64 "



//--------------------- .note.nv.cuinfo           --------------------------
	.section	.note.nv.cuinfo,"",@"SHT_NOTE"
	.sectionflags	@"SHF_NOTE_NV_CUINFO"
        /*0018*/ 	.short	0x0002
        /*001a*/ 	.short	0x0064
        /*001c*/ 	.short	0x0082
	.zero		2


//--------------------- .nv.info                  --------------------------
	.section	.nv.info,"",@"SHT_CUDA_INFO"
	.align	4


	//----- nvinfo : EIATTR_REGCOUNT
	.align		4
        /*0000*/ 	.byte	0x04, 0x2f
        /*0002*/ 	.short	(.L_1 - .L_0)
	.align		4
.L_0:
        /*0004*/ 	.word	index@(_Z12saxpy_kernelifPfS_S_)
        /*0008*/ 	.word	0x0000000c


	//----- nvinfo : EIATTR_FRAME_SIZE
	.align		4
.L_1:
        /*000c*/ 	.byte	0x04, 0x11
        /*000e*/ 	.short	(.L_3 - .L_2)
	.align		4
.L_2:
        /*0010*/ 	.word	index@(_Z12saxpy_kernelifPfS_S_)
        /*0014*/ 	.word	0x00000000


	//----- nvinfo : EIATTR_MIN_STACK_SIZE
	.align		4
.L_3:
        /*0018*/ 	.byte	0x04, 0x12
        /*001a*/ 	.short	(.L_5 - .L_4)
	.align		4
.L_4:
        /*001c*/ 	.word	index@(_Z12saxpy_kernelifPfS_S_)
        /*0020*/ 	.word	0x00000000
.L_5:


//--------------------- .nv.compat                --------------------------
	.section	.nv.compat,"",@"SHT_CUDA_COMPAT_INFO"
	.align	4
        /*0000*/ 	.byte	0x02, 0x09, 0x00, 0x00, 0x02, 0x02, 0x01, 0x00, 0x02, 0x05, 0x05, 0x00, 0x03, 0x07, 0x01, 0x01
        /*0010*/ 	.byte	0x02, 0x03, 0x00, 0x00, 0x02, 0x06, 0x01, 0x00, 0x04, 0x0b, 0x08, 0x00, 0x09, 0x00, 0x00, 0x00
        /*0020*/ 	.byte	0x00, 0x00, 0x00, 0x00


//--------------------- .nv.info._Z12saxpy_kernelifPfS_S_ --------------------------
	.section	.nv.info._Z12saxpy_kernelifPfS_S_,"",@"SHT_CUDA_INFO"
	.sectionflags	@""
	.align	4


	//----- nvinfo : EIATTR_CUDA_API_VERSION
	.align		4
        /*0000*/ 	.byte	0x04, 0x37
        /*0002*/ 	.short	(.L_7 - .L_6)
.L_6:
        /*0004*/ 	.word	0x00000082


	//----- nvinfo : EIATTR_KPARAM_INFO
	.align		4
.L_7:
        /*0008*/ 	.byte	0x04, 0x17
        /*000a*/ 	.short	(.L_9 - .L_8)
.L_8:
        /*000c*/ 	.word	0x00000000
        /*0010*/ 	.short	0x0004
        /*0012*/ 	.short	0x0018
        /*0014*/ 	.byte	0x00, 0xf5, 0x21, 0x00


	//----- nvinfo : EIATTR_KPARAM_INFO
	.align		4
.L_9:
        /*0018*/ 	.byte	0x04, 0x17
        /*001a*/ 	.short	(.L_11 - .L_10)
.L_10:
        /*001c*/ 	.word	0x00000000
        /*0020*/ 	.short	0x0003
        /*0022*/ 	.short	0x0010
        /*0024*/ 	.byte	0x00, 0xf5, 0x21, 0x00


	//----- nvinfo : EIATTR_KPARAM_INFO
	.align		4
.L_11:
        /*0028*/ 	.byte	0x04, 0x17
        /*002a*/ 	.short	(.L_13 - .L_12)
.L_12:
        /*002c*/ 	.word	0x00000000
        /*0030*/ 	.short	0x0002
        /*0032*/ 	.short	0x0008
        /*0034*/ 	.byte	0x00, 0xf5, 0x21, 0x00


	//----- nvinfo : EIATTR_KPARAM_INFO
	.align		4
.L_13:
        /*0038*/ 	.byte	0x04, 0x17
        /*003a*/ 	.short	(.L_15 - .L_14)
.L_14:
        /*003c*/ 	.word	0x00000000
        /*0040*/ 	.short	0x0001
        /*0042*/ 	.short	0x0004
        /*0044*/ 	.byte	0x00, 0xf0, 0x11, 0x00


	//----- nvinfo : EIATTR_KPARAM_INFO
	.align		4
.L_15:
        /*0048*/ 	.byte	0x04, 0x17
        /*004a*/ 	.short	(.L_17 - .L_16)
.L_16:
        /*004c*/ 	.word	0x00000000
        /*0050*/ 	.short	0x0000
        /*0052*/ 	.short	0x0000
        /*0054*/ 	.byte	0x00, 0xf0, 0x11, 0x00


	//----- nvinfo : EIATTR_SPARSE_MMA_MASK
	.align		4
.L_17:
        /*0058*/ 	.byte	0x03, 0x50
        /*005a*/ 	.short	0x0000


	//----- nvinfo : EIATTR_MAXREG_COUNT
	.align		4
        /*005c*/ 	.byte	0x03, 0x1b
        /*005e*/ 	.short	0x00ff


	//----- nvinfo : EIATTR_MERCURY_ISA_VERSION
	.align		4
        /*0060*/ 	.byte	0x03, 0x5f
        /*0062*/ 	.short	0x0101


	//----- nvinfo : EIATTR_VRC_CTA_INIT_COUNT
	.align		4
        /*0064*/ 	.byte	0x02, 0x4a
	.zero		1
	.zero		1


	//----- nvinfo : EIATTR_EXIT_INSTR_OFFSETS
	.align		4
        /*0068*/ 	.byte	0x04, 0x1c
        /*006a*/ 	.short	(.L_19 - .L_18)


	//   ....[0]....
.L_18:
        /*006c*/ 	.word	0x00000070


	//   ....[1]....
        /*0070*/ 	.word	0x00000140


	//----- nvinfo : EIATTR_CBANK_PARAM_SIZE
	.align		4
.L_19:
        /*0074*/ 	.byte	0x03, 0x19
        /*0076*/ 	.short	0x0020


	//----- nvinfo : EIATTR_PARAM_CBANK
	.align		4
        /*0078*/ 	.byte	0x04, 0x0a
        /*007a*/ 	.short	(.L_21 - .L_20)
	.align		4
.L_20:
        /*007c*/ 	.word	index@(.nv.constant0._Z12saxpy_kernelifPfS_S_)
        /*0080*/ 	.short	0x0380
        /*0082*/ 	.short	0x0020


	//----- nvinfo : EIATTR_SW_WAR
	.align		4
.L_21:
        /*0084*/ 	.byte	0x04, 0x36
        /*0086*/ 	.short	(.L_23 - .L_22)
.L_22:
        /*0088*/ 	.word	0x00000008
.L_23:


//--------------------- .nv.callgraph             --------------------------
	.section	.nv.callgraph,"",@"SHT_CUDA_CALLGRAPH"
	.align	4
	.sectionentsize	8
	.align		4
        /*0000*/ 	.word	0x00000000
	.align		4
        /*0004*/ 	.word	0xffffffff
	.align		4
        /*0008*/ 	.word	0x00000000
	.align		4
        /*000c*/ 	.word	0xfffffffe
	.align		4
        /*0010*/ 	.word	0x00000000
	.align		4
        /*0014*/ 	.word	0xfffffffd
	.align		4
        /*0018*/ 	.word	0x00000000
	.align		4
        /*001c*/ 	.word	0xfffffffc


//--------------------- .text._Z12saxpy_kernelifPfS_S_ --------------------------
	.section	.text._Z12saxpy_kernelifPfS_S_,"ax",@progbits
	.align	128
        .global         _Z12saxpy_kernelifPfS_S_
        .type           _Z12saxpy_kernelifPfS_S_,@function
        .size           _Z12saxpy_kernelifPfS_S_,(.L_x_1 - _Z12saxpy_kernelifPfS_S_)
        .other          _Z12saxpy_kernelifPfS_S_,@"STO_CUDA_ENTRY STV_DEFAULT"
_Z12saxpy_kernelifPfS_S_:
.text._Z12saxpy_kernelifPfS_S_:
[----:B------:R-:W-:Y:S01]  /*0000*/  LDC R1, c[0x0][0x37c] ;  /* 0x0000df00ff017b82 */ /* 0x000fe20000000800 */
[----:B------:R-:W0:Y:S07]  /*0010*/  S2R R0, SR_TID.X ;  /* 0x0000000000007919 */ /* 0x000e2e0000002100 */
[----:B------:R-:W0:Y:S01]  /*0020*/  S2UR UR4, SR_CTAID.X ;  /* 0x00000000000479c3 */ /* 0x000e220000002500 */
[----:B------:R-:W1:Y:S07]  /*0030*/  LDCU UR5, c[0x0][0x380] ;  /* 0x00007000ff0577ac */ /* 0x000e6e0008000800 */
[----:B------:R-:W0:Y:S02]  /*0040*/  LDC R9, c[0x0][0x360] ;  /* 0x0000d800ff097b82 */ /* 0x000e240000000800 */
[----:B0-----:R-:W-:-:S05]  /*0050*/  IMAD R9, R9, UR4, R0 ;  /* 0x0000000409097c24 */ /* 0x001fca000f8e0200 */
[----:B-1----:R-:W-:-:S13]  /*0060*/  ISETP.GE.AND P0, PT, R9, UR5, PT ;  /* 0x0000000509007c0c */ /* 0x002fda000bf06270 */
[----:B------:R-:W-:Y:S05]  /*0070*/  @P0 EXIT ;  /* 0x000000000000094d */ /* 0x000fea0003800000 */
[----:B------:R-:W0:Y:S01]  /*0080*/  LDC.64 R2, c[0x0][0x388] ;  /* 0x0000e200ff027b82 */ /* 0x000e220000000a00 */
[----:B------:R-:W1:Y:S01]  /*0090*/  LDCU.64 UR4, c[0x0][0x358] ;  /* 0x00006b00ff0477ac */ /* 0x000e620008000a00 */
[----:B------:R-:W2:Y:S06]  /*00a0*/  LDCU UR6, c[0x0][0x384] ;  /* 0x00007080ff0677ac */ /* 0x000eac0008000800 */
[----:B------:R-:W3:Y:S08]  /*00b0*/  LDC.64 R4, c[0x0][0x390] ;  /* 0x0000e400ff047b82 */ /* 0x000ef00000000a00 */
[----:B------:R-:W4:Y:S01]  /*00c0*/  LDC.64 R6, c[0x0][0x398] ;  /* 0x0000e600ff067b82 */ /* 0x000f220000000a00 */
[----:B0-----:R-:W-:-:S06]  /*00d0*/  IMAD.WIDE R2, R9, 0x4, R2 ;  /* 0x0000000409027825 */ /* 0x001fcc00078e0202 */
[----:B-1----:R-:W2:Y:S01]  /*00e0*/  LDG.E R2, desc[UR4][R2.64] ;  /* 0x0000000402027981 */ /* 0x002ea2000c1e1900 */
[----:B---3--:R-:W-:-:S06]  /*00f0*/  IMAD.WIDE R4, R9, 0x4, R4 ;  /* 0x0000000409047825 */ /* 0x008fcc00078e0204 */
[----:B------:R-:W2:Y:S01]  /*0100*/  LDG.E R5, desc[UR4][R4.64] ;  /* 0x0000000404057981 */ /* 0x000ea2000c1e1900 */
[----:B----4-:R-:W-:-:S04]  /*0110*/  IMAD.WIDE R6, R9, 0x4, R6 ;  /* 0x0000000409067825 */ /* 0x010fc800078e0206 */
[----:B--2---:R-:W-:-:S05]  /*0120*/  FFMA R9, R2, UR6, R5 ;  /* 0x0000000602097c23 */ /* 0x004fca0008000005 */
[----:B------:R-:W-:Y:S01]  /*0130*/  STG.E desc[UR4][R6.64], R9 ;  /* 0x0000000906007986 */ /* 0x000fe2000c101904 */
[----:B------:R-:W-:Y:S05]  /*0140*/  EXIT ;  /* 0x000000000000794d */ /* 0x000fea0003800000 */
.L_x_0:
[----:B------:R-:W-:-:S00]  /*0150*/  BRA `(.L_x_0) ;  /* 0xfffffffc00fc7947 */ /* 0x000fc0000383ffff */
[----:B------:R-:W-:-:S00]  /*0160*/  NOP ;  /* 0x0000000000007918 */ /* 0x000fc00000000000 */
        /* <DEDUP_REMOVED lines=9> */
.L_x_1:


//--------------------- .nv.shared.reserved.0     --------------------------
	.section	.nv.shared.reserved.0,"aw",@nobits
	.weak		__nv_reservedSMEM_offset_0_alias
	.size		__nv_reservedSMEM_offset_0_alias, 0, 64
	.other		__nv_reservedSMEM_offset_0_alias,@"STO_CUDA_RESERVED_SHARED STV_DEFAULT"
__nv_reservedSMEM_offset_0_alias:
	.zero		0
	.zero		64


//--------------------- .nv.constant0._Z12saxpy_kernelifPfS_S_ --------------------------
	.section	.nv.constant0._Z12saxpy_kernelifPfS_S_,"a",@progbits
	.sectionflags	@""
	.align	4
.nv.constant0._Z12saxpy_kernelifPfS_S_:
	.zero		928


//--------------------- SYMBOLS --------------------------

	.type		.nv.reservedSmem.offset0,@object
	.size		.nv.reservedSmem.offset0,0x4
